//
// Generated by NVIDIA NVVM Compiler
//
// Compiler Build ID: CL-36424714
// Cuda compilation tools, release 13.0, V13.0.88
// Based on NVVM 20.0.0
//

.version 9.0
.target sm_100
.address_size 64

	// .globl	_Z3addPiS_S_

.visible .entry _Z3addPiS_S_(
	.param .u64 .ptr .align 1 _Z3addPiS_S__param_0,
	.param .u64 .ptr .align 1 _Z3addPiS_S__param_1,
	.param .u64 .ptr .align 1 _Z3addPiS_S__param_2
)
{
	.reg .pred 	%p<2>;
	.reg .b32 	%r<5>;
	.reg .b64 	%rd<11>;

	ld.param.u64 	%rd1, [_Z3addPiS_S__param_0];
	ld.param.u64 	%rd2, [_Z3addPiS_S__param_1];
	ld.param.u64 	%rd3, [_Z3addPiS_S__param_2];
	mov.u32 	%r1, %ctaid.x;
	setp.gt.u32 	%p1, %r1, 9;
	@%p1 bra 	$L__BB0_2;
	cvta.to.global.u64 	%rd4, %rd1;
	cvta.to.global.u64 	%rd5, %rd2;
	cvta.to.global.u64 	%rd6, %rd3;
	mul.wide.u32 	%rd7, %r1, 4;
	add.s64 	%rd8, %rd4, %rd7;
	ld.global.u32 	%r2, [%rd8];
	add.s64 	%rd9, %rd5, %rd7;
	ld.global.u32 	%r3, [%rd9];
	add.s32 	%r4, %r3, %r2;
	add.s64 	%rd10, %rd6, %rd7;
	st.global.u32 	[%rd10], %r4;
$L__BB0_2:
	ret;

}


// ===== COMPILED SASS (sm_100) =====

	.target	sm_100

	.elftype	@"ET_EXEC"


//--------------------- .note.nv.tkinfo           --------------------------
	.section	.note.nv.tkinfo,"",@"SHT_NOTE"
	.sectionflags	@"SHF_NOTE_NV_TKINFO"
	.tkinfo
        /*0018*/ 	.word	0x00000002
        /*0030*/ 	.string	""
        /*0030*/ 	.string	"ptxas"
        /*0030*/ 	.string	"Cuda compilation tools, release 13.0, V13.0.88"
        /*0030*/ 	.string	"Build cuda_13.0.r13.0/compiler.36424714_0"
        /*0030*/ 	.string	"-arch sm_100 -m 64 "



//--------------------- .note.nv.cuinfo           --------------------------
	.section	.note.nv.cuinfo,"",@"SHT_NOTE"
	.sectionflags	@"SHF_NOTE_NV_CUINFO"
        /*0018*/ 	.short	0x0002
        /*001a*/ 	.short	0x0064
        /*001c*/ 	.short	0x0082
	.zero		2


//--------------------- .nv.info                  --------------------------
	.section	.nv.info,"",@"SHT_CUDA_INFO"
	.align	4


	//----- nvinfo : EIATTR_REGCOUNT
	.align		4
        /*0000*/ 	.byte	0x04, 0x2f
        /*0002*/ 	.short	(.L_1 - .L_0)
	.align		4
.L_0:
        /*0004*/ 	.word	index@(_Z3addPiS_S_)
        /*0008*/ 	.word	0x0000000c


	//----- nvinfo : EIATTR_FRAME_SIZE
	.align		4
.L_1:
        /*000c*/ 	.byte	0x04, 0x11
        /*000e*/ 	.short	(.L_3 - .L_2)
	.align		4
.L_2:
        /*0010*/ 	.word	index@(_Z3addPiS_S_)
        /*0014*/ 	.word	0x00000000


	//----- nvinfo : EIATTR_MIN_STACK_SIZE
	.align		4
.L_3:
        /*0018*/ 	.byte	0x04, 0x12
        /*001a*/ 	.short	(.L_5 - .L_4)
	.align		4
.L_4:
        /*001c*/ 	.word	index@(_Z3addPiS_S_)
        /*0020*/ 	.word	0x00000000
.L_5:


//--------------------- .nv.compat                --------------------------
	.section	.nv.compat,"",@"SHT_CUDA_COMPAT_INFO"
	.align	4
        /*0000*/ 	.byte	0x02, 0x09, 0x00, 0x00, 0x02, 0x02, 0x01, 0x00, 0x02, 0x05, 0x05, 0x00, 0x03, 0x07, 0x01, 0x01
        /*0010*/ 	.byte	0x02, 0x03, 0x00, 0x00, 0x02, 0x06, 0x01, 0x00, 0x04, 0x0b, 0x08, 0x00, 0x09, 0x00, 0x00, 0x00
        /*0020*/ 	.byte	0x00, 0x00, 0x00, 0x00


//--------------------- .nv.info._Z3addPiS_S_     --------------------------
	.section	.nv.info._Z3addPiS_S_,"",@"SHT_CUDA_INFO"
	.sectionflags	@""
	.align	4


	//----- nvinfo : EIATTR_CUDA_API_VERSION
	.align		4
        /*0000*/ 	.byte	0x04, 0x37
        /*0002*/ 	.short	(.L_7 - .L_6)
.L_6:
        /*0004*/ 	.word	0x00000082


	//----- nvinfo : EIATTR_KPARAM_INFO
	.align		4
.L_7:
        /*0008*/ 	.byte	0x04, 0x17
        /*000a*/ 	.short	(.L_9 - .L_8)
.L_8:
        /*000c*/ 	.word	0x00000000
        /*0010*/ 	.short	0x0002
        /*0012*/ 	.short	0x0010
        /*0014*/ 	.byte	0x00, 0xf5, 0x21, 0x00


	//----- nvinfo : EIATTR_KPARAM_INFO
	.align		4
.L_9:
        /*0018*/ 	.byte	0x04, 0x17
        /*001a*/ 	.short	(.L_11 - .L_10)
.L_10:
        /*001c*/ 	.word	0x00000000
        /*0020*/ 	.short	0x0001
        /*0022*/ 	.short	0x0008
        /*0024*/ 	.byte	0x00, 0xf5, 0x21, 0x00


	//----- nvinfo : EIATTR_KPARAM_INFO
	.align		4
.L_11:
        /*0028*/ 	.byte	0x04, 0x17
        /*002a*/ 	.short	(.L_13 - .L_12)
.L_12:
        /*002c*/ 	.word	0x00000000
        /*0030*/ 	.short	0x0000
        /*0032*/ 	.short	0x0000
        /*0034*/ 	.byte	0x00, 0xf5, 0x21, 0x00


	//----- nvinfo : EIATTR_SPARSE_MMA_MASK
	.align		4
.L_13:
        /*0038*/ 	.byte	0x03, 0x50
        /*003a*/ 	.short	0x0000


	//----- nvinfo : EIATTR_MAXREG_COUNT
	.align		4
        /*003c*/ 	.byte	0x03, 0x1b
        /*003e*/ 	.short	0x00ff


	//----- nvinfo : EIATTR_MERCURY_ISA_VERSION
	.align		4
        /*0040*/ 	.byte	0x03, 0x5f
        /*0042*/ 	.short	0x0101


	//----- nvinfo : EIATTR_VRC_CTA_INIT_COUNT
	.align		4
        /*0044*/ 	.byte	0x02, 0x4a
	.zero		1
	.zero		1


	//----- nvinfo : EIATTR_EXIT_INSTR_OFFSETS
	.align		4
        /*0048*/ 	.byte	0x04, 0x1c
        /*004a*/ 	.short	(.L_15 - .L_14)


	//   ....[0]....
.L_14:
        /*004c*/ 	.word	0x00000030


	//   ....[1]....
        /*0050*/ 	.word	0x000000f0


	//----- nvinfo : EIATTR_CBANK_PARAM_SIZE
	.align		4
.L_15:
        /*0054*/ 	.byte	0x03, 0x19
        /*0056*/ 	.short	0x0018


	//----- nvinfo : EIATTR_PARAM_CBANK
	.align		4
        /*0058*/ 	.byte	0x04, 0x0a
        /*005a*/ 	.short	(.L_17 - .L_16)
	.align		4
.L_16:
        /*005c*/ 	.word	index@(.nv.constant0._Z3addPiS_S_)
        /*0060*/ 	.short	0x0380
        /*0062*/ 	.short	0x0018


	//----- nvinfo : EIATTR_SW_WAR
	.align		4
.L_17:
        /*0064*/ 	.byte	0x04, 0x36
        /*0066*/ 	.short	(.L_19 - .L_18)
.L_18:
        /*0068*/ 	.word	0x00000008
.L_19:


//--------------------- .nv.callgraph             --------------------------
	.section	.nv.callgraph,"",@"SHT_CUDA_CALLGRAPH"
	.align	4
	.sectionentsize	8
	.align		4
        /*0000*/ 	.word	0x00000000
	.align		4
        /*0004*/ 	.word	0xffffffff
	.align		4
        /*0008*/ 	.word	0x00000000
	.align		4
        /*000c*/ 	.word	0xfffffffe
	.align		4
        /*0010*/ 	.word	0x00000000
	.align		4
        /*0014*/ 	.word	0xfffffffd
	.align		4
        /*0018*/ 	.word	0x00000000
	.align		4
        /*001c*/ 	.word	0xfffffffc


//--------------------- .text._Z3addPiS_S_        --------------------------
	.section	.text._Z3addPiS_S_,"ax",@progbits
	.align	128
        .global         _Z3addPiS_S_
        .type           _Z3addPiS_S_,@function
        .size           _Z3addPiS_S_,(.L_x_1 - _Z3addPiS_S_)
        .other          _Z3addPiS_S_,@"STO_CUDA_ENTRY STV_DEFAULT"
_Z3addPiS_S_:
.text._Z3addPiS_S_:
[----:B------:R-:W-:Y:S01]  /*0000*/  LDC R1, c[0x0][0x37c] ;  /* 0x0000df00ff017b82 */ /* 0x000fe20000000800 */
[----:B------:R-:W0:Y:S02]  /*0010*/  S2R R9, SR_CTAID.X ;  /* 0x0000000000097919 */ /* 0x000e240000002500 */
[----:B0-----:R-:W-:-:S13]  /*0020*/  ISETP.GT.U32.AND P0, PT, R9, 0x9, PT ;  /* 0x000000090900780c */ /* 0x001fda0003f04070 */
[----:B------:R-:W-:Y:S05]  /*0030*/  @P0 EXIT ;  /* 0x000000000000094d */ /* 0x000fea0003800000 */
[----:B------:R-:W0:Y:S01]  /*0040*/  LDC.64 R2, c[0x0][0x380] ;  /* 0x0000e000ff027b82 */ /* 0x000e220000000a00 */
[----:B------:R-:W1:Y:S07]  /*0050*/  LDCU.64 UR4, c[0x0][0x358] ;  /* 0x00006b00ff0477ac */ /* 0x000e6e0008000a00 */
[----:B------:R-:W2:Y:S08]  /*0060*/  LDC.64 R4, c[0x0][0x388] ;  /* 0x0000e200ff047b82 */ /* 0x000eb00000000a00 */
[----:B------:R-:W3:Y:S01]  /*0070*/  LDC.64 R6, c[0x0][0x390] ;  /* 0x0000e400ff067b82 */ /* 0x000ee20000000a00 */
[----:B0-----:R-:W-:-:S06]  /*0080*/  IMAD.WIDE.U32 R2, R9, 0x4, R2 ;  /* 0x0000000409027825 */ /* 0x001fcc00078e0002 */
[----:B-1----:R-:W4:Y:S01]  /*0090*/  LDG.E R2, desc[UR4][R2.64] ;  /* 0x0000000402027981 */ /* 0x002f22000c1e1900 */
[----:B--2---:R-:W-:-:S06]  /*00a0*/  IMAD.WIDE.U32 R4, R9, 0x4, R4 ;  /* 0x0000000409047825 */ /* 0x004fcc00078e0004 */
[----:B------:R-:W4:Y:S01]  /*00b0*/  LDG.E R5, desc[UR4][R4.64] ;  /* 0x0000000404057981 */ /* 0x000f22000c1e1900 */
[----:B---3--:R-:W-:Y:S01]  /*00c0*/  IMAD.WIDE.U32 R6, R9, 0x4, R6 ;  /* 0x0000000409067825 */ /* 0x008fe200078e0006 */
[----:B----4-:R-:W-:-:S05]  /*00d0*/  IADD3 R9, PT, PT, R2, R5, RZ ;  /* 0x0000000502097210 */ /* 0x010fca0007ffe0ff */
[----:B------:R-:W-:Y:S01]  /*00e0*/  STG.E desc[UR4][R6.64], R9 ;  /* 0x0000000906007986 */ /* 0x000fe2000c101904 */
[----:B------:R-:W-:Y:S05]  /*00f0*/  EXIT ;  /* 0x000000000000794d */ /* 0x000fea0003800000 */
.L_x_0:
[----:B------:R-:W-:-:S00]  /*0100*/  BRA `(.L_x_0) ;  /* 0xfffffffc00fc7947 */ /* 0x000fc0000383ffff */
[----:B------:R-:W-:-:S00]  /*0110*/  NOP ;  /* 0x0000000000007918 */ /* 0x000fc00000000000 */
        /* <DEDUP_REMOVED lines=14> */
.L_x_1:


//--------------------- .nv.shared.reserved.0     --------------------------
	.section	.nv.shared.reserved.0,"aw",@nobits
	.weak		__nv_reservedSMEM_offset_0_alias
	.size		__nv_reservedSMEM_offset_0_alias, 0, 64
	.other		__nv_reservedSMEM_offset_0_alias,@"STO_CUDA_RESERVED_SHARED STV_DEFAULT"
__nv_reservedSMEM_offset_0_alias:
	.zero		0
	.zero		64


//--------------------- .nv.constant0._Z3addPiS_S_ --------------------------
	.section	.nv.constant0._Z3addPiS_S_,"a",@progbits
	.sectionflags	@""
	.align	4
.nv.constant0._Z3addPiS_S_:
	.zero		920


//--------------------- SYMBOLS --------------------------

	.type		.nv.reservedSmem.offset0,@object
	.size		.nv.reservedSmem.offset0,0x4
